//
// Generated by NVIDIA NVVM Compiler
//
// Compiler Build ID: CL-36424714
// Cuda compilation tools, release 13.0, V13.0.88
// Based on NVVM 20.0.0
//

.version 9.0
.target sm_100
.address_size 64

	// .globl	_Z9sumReducePfS_
// _ZZ9sumReducePfS_E10partialSum has been demoted

.visible .entry _Z9sumReducePfS_(
	.param .u64 .ptr .align 1 _Z9sumReducePfS__param_0,
	.param .u64 .ptr .align 1 _Z9sumReducePfS__param_1
)
{
	.reg .pred 	%p<5>;
	.reg .b32 	%r<16>;
	.reg .b32 	%f<6>;
	.reg .b64 	%rd<9>;
	// demoted variable
	.shared .align 4 .b8 _ZZ9sumReducePfS_E10partialSum[1024];
	ld.param.u64 	%rd2, [_Z9sumReducePfS__param_0];
	ld.param.u64 	%rd1, [_Z9sumReducePfS__param_1];
	cvta.to.global.u64 	%rd3, %rd2;
	mov.u32 	%r1, %ctaid.x;
	mov.u32 	%r2, %ntid.x;
	mov.u32 	%r3, %tid.x;
	mad.lo.s32 	%r7, %r1, %r2, %r3;
	mul.wide.u32 	%rd4, %r7, 4;
	add.s64 	%rd5, %rd3, %rd4;
	ld.global.f32 	%f1, [%rd5];
	shl.b32 	%r8, %r3, 2;
	mov.u32 	%r9, _ZZ9sumReducePfS_E10partialSum;
	add.s32 	%r4, %r9, %r8;
	st.shared.f32 	[%r4], %f1;
	setp.lt.u32 	%p1, %r2, 2;
	@%p1 bra 	$L__BB0_5;
	mov.b32 	%r15, 1;
$L__BB0_2:
	bar.sync 	0;
	shl.b32 	%r6, %r15, 1;
	add.s32 	%r11, %r6, -1;
	and.b32  	%r12, %r11, %r3;
	setp.ne.s32 	%p2, %r12, 0;
	@%p2 bra 	$L__BB0_4;
	shl.b32 	%r13, %r15, 2;
	add.s32 	%r14, %r4, %r13;
	ld.shared.f32 	%f2, [%r14];
	ld.shared.f32 	%f3, [%r4];
	add.f32 	%f4, %f2, %f3;
	st.shared.f32 	[%r4], %f4;
$L__BB0_4:
	setp.lt.u32 	%p3, %r6, %r2;
	mov.u32 	%r15, %r6;
	@%p3 bra 	$L__BB0_2;
$L__BB0_5:
	setp.ne.s32 	%p4, %r3, 0;
	@%p4 bra 	$L__BB0_7;
	ld.shared.f32 	%f5, [_ZZ9sumReducePfS_E10partialSum];
	cvta.to.global.u64 	%rd6, %rd1;
	mul.wide.u32 	%rd7, %r1, 4;
	add.s64 	%rd8, %rd6, %rd7;
	st.global.f32 	[%rd8], %f5;
$L__BB0_7:
	ret;

}


// ===== COMPILED SASS (sm_100) =====

	.target	sm_100

	.elftype	@"ET_EXEC"


//--------------------- .note.nv.tkinfo           --------------------------
	.section	.note.nv.tkinfo,"",@"SHT_NOTE"
	.sectionflags	@"SHF_NOTE_NV_TKINFO"
	.tkinfo
        /*0018*/ 	.word	0x00000002
        /*0030*/ 	.string	""
        /*0030*/ 	.string	"ptxas"
        /*0030*/ 	.string	"Cuda compilation tools, release 13.0, V13.0.88"
        /*0030*/ 	.string	"Build cuda_13.0.r13.0/compiler.36424714_0"
        /*0030*/ 	.string	"-arch sm_100 -m 64 "



//--------------------- .note.nv.cuinfo           --------------------------
	.section	.note.nv.cuinfo,"",@"SHT_NOTE"
	.sectionflags	@"SHF_NOTE_NV_CUINFO"
        /*0018*/ 	.short	0x0002
        /*001a*/ 	.short	0x0064
        /*001c*/ 	.short	0x0082
	.zero		2


//--------------------- .nv.info                  --------------------------
	.section	.nv.info,"",@"SHT_CUDA_INFO"
	.align	4


	//----- nvinfo : EIATTR_REGCOUNT
	.align		4
        /*0000*/ 	.byte	0x04, 0x2f
        /*0002*/ 	.short	(.L_1 - .L_0)
	.align		4
.L_0:
        /*0004*/ 	.word	index@(_Z9sumReducePfS_)
        /*0008*/ 	.word	0x0000000b


	//----- nvinfo : EIATTR_FRAME_SIZE
	.align		4
.L_1:
        /*000c*/ 	.byte	0x04, 0x11
        /*000e*/ 	.short	(.L_3 - .L_2)
	.align		4
.L_2:
        /*0010*/ 	.word	index@(_Z9sumReducePfS_)
        /*0014*/ 	.word	0x00000000


	//----- nvinfo : EIATTR_MIN_STACK_SIZE
	.align		4
.L_3:
        /*0018*/ 	.byte	0x04, 0x12
        /*001a*/ 	.short	(.L_5 - .L_4)
	.align		4
.L_4:
        /*001c*/ 	.word	index@(_Z9sumReducePfS_)
        /*0020*/ 	.word	0x00000000
.L_5:


//--------------------- .nv.compat                --------------------------
	.section	.nv.compat,"",@"SHT_CUDA_COMPAT_INFO"
	.align	4
        /*0000*/ 	.byte	0x02, 0x09, 0x00, 0x00, 0x02, 0x02, 0x01, 0x00, 0x02, 0x05, 0x05, 0x00, 0x03, 0x07, 0x01, 0x01
        /*0010*/ 	.byte	0x02, 0x03, 0x00, 0x00, 0x02, 0x06, 0x01, 0x00, 0x04, 0x0b, 0x08, 0x00, 0x09, 0x00, 0x00, 0x00
        /*0020*/ 	.byte	0x00, 0x00, 0x00, 0x00


//--------------------- .nv.info._Z9sumReducePfS_ --------------------------
	.section	.nv.info._Z9sumReducePfS_,"",@"SHT_CUDA_INFO"
	.sectionflags	@""
	.align	4


	//----- nvinfo : EIATTR_CUDA_API_VERSION
	.align		4
        /*0000*/ 	.byte	0x04, 0x37
        /*0002*/ 	.short	(.L_7 - .L_6)
.L_6:
        /*0004*/ 	.word	0x00000082


	//----- nvinfo : EIATTR_KPARAM_INFO
	.align		4
.L_7:
        /*0008*/ 	.byte	0x04, 0x17
        /*000a*/ 	.short	(.L_9 - .L_8)
.L_8:
        /*000c*/ 	.word	0x00000000
        /*0010*/ 	.short	0x0001
        /*0012*/ 	.short	0x0008
        /*0014*/ 	.byte	0x00, 0xf5, 0x21, 0x00


	//----- nvinfo : EIATTR_KPARAM_INFO
	.align		4
.L_9:
        /*0018*/ 	.byte	0x04, 0x17
        /*001a*/ 	.short	(.L_11 - .L_10)
.L_10:
        /*001c*/ 	.word	0x00000000
        /*0020*/ 	.short	0x0000
        /*0022*/ 	.short	0x0000
        /*0024*/ 	.byte	0x00, 0xf5, 0x21, 0x00


	//----- nvinfo : EIATTR_SPARSE_MMA_MASK
	.align		4
.L_11:
        /*0028*/ 	.byte	0x03, 0x50
        /*002a*/ 	.short	0x0000


	//----- nvinfo : EIATTR_MAXREG_COUNT
	.align		4
        /*002c*/ 	.byte	0x03, 0x1b
        /*002e*/ 	.short	0x00ff


	//----- nvinfo : EIATTR_NUM_BARRIERS
	.align		4
        /*0030*/ 	.byte	0x02, 0x4c
        /*0032*/ 	.byte	0x01
	.zero		1


	//----- nvinfo : EIATTR_MERCURY_ISA_VERSION
	.align		4
        /*0034*/ 	.byte	0x03, 0x5f
        /*0036*/ 	.short	0x0101


	//----- nvinfo : EIATTR_VRC_CTA_INIT_COUNT
	.align		4
        /*0038*/ 	.byte	0x02, 0x4a
	.zero		1
	.zero		1


	//----- nvinfo : EIATTR_EXIT_INSTR_OFFSETS
	.align		4
        /*003c*/ 	.byte	0x04, 0x1c
        /*003e*/ 	.short	(.L_13 - .L_12)


	//   ....[0]....
.L_12:
        /*0040*/ 	.word	0x000001e0


	//   ....[1]....
        /*0044*/ 	.word	0x00000260


	//----- nvinfo : EIATTR_CBANK_PARAM_SIZE
	.align		4
.L_13:
        /*0048*/ 	.byte	0x03, 0x19
        /*004a*/ 	.short	0x0010


	//----- nvinfo : EIATTR_PARAM_CBANK
	.align		4
        /*004c*/ 	.byte	0x04, 0x0a
        /*004e*/ 	.short	(.L_15 - .L_14)
	.align		4
.L_14:
        /*0050*/ 	.word	index@(.nv.constant0._Z9sumReducePfS_)
        /*0054*/ 	.short	0x0380
        /*0056*/ 	.short	0x0010


	//----- nvinfo : EIATTR_SW_WAR
	.align		4
.L_15:
        /*0058*/ 	.byte	0x04, 0x36
        /*005a*/ 	.short	(.L_17 - .L_16)
.L_16:
        /*005c*/ 	.word	0x00000008
.L_17:


//--------------------- .nv.callgraph             --------------------------
	.section	.nv.callgraph,"",@"SHT_CUDA_CALLGRAPH"
	.align	4
	.sectionentsize	8
	.align		4
        /*0000*/ 	.word	0x00000000
	.align		4
        /*0004*/ 	.word	0xffffffff
	.align		4
        /*0008*/ 	.word	0x00000000
	.align		4
        /*000c*/ 	.word	0xfffffffe
	.align		4
        /*0010*/ 	.word	0x00000000
	.align		4
        /*0014*/ 	.word	0xfffffffd
	.align		4
        /*0018*/ 	.word	0x00000000
	.align		4
        /*001c*/ 	.word	0xfffffffc


//--------------------- .text._Z9sumReducePfS_    --------------------------
	.section	.text._Z9sumReducePfS_,"ax",@progbits
	.align	128
        .global         _Z9sumReducePfS_
        .type           _Z9sumReducePfS_,@function
        .size           _Z9sumReducePfS_,(.L_x_3 - _Z9sumReducePfS_)
        .other          _Z9sumReducePfS_,@"STO_CUDA_ENTRY STV_DEFAULT"
_Z9sumReducePfS_:
.text._Z9sumReducePfS_:
[----:B------:R-:W-:Y:S01]  /*0000*/  LDC R1, c[0x0][0x37c] ;  /* 0x0000df00ff017b82 */ /* 0x000fe20000000800 */
[----:B------:R-:W0:Y:S07]  /*0010*/  S2R R7, SR_CTAID.X ;  /* 0x0000000000077919 */ /* 0x000e2e0000002500 */
[----:B------:R-:W1:Y:S01]  /*0020*/  LDC.64 R2, c[0x0][0x380] ;  /* 0x0000e000ff027b82 */ /* 0x000e620000000a00 */
[----:B------:R-:W0:Y:S01]  /*0030*/  LDCU UR8, c[0x0][0x360] ;  /* 0x00006c00ff0877ac */ /* 0x000e220008000800 */
[----:B------:R-:W0:Y:S01]  /*0040*/  S2R R6, SR_TID.X ;  /* 0x0000000000067919 */ /* 0x000e220000002100 */
[----:B------:R-:W2:Y:S01]  /*0050*/  LDCU.64 UR6, c[0x0][0x358] ;  /* 0x00006b00ff0677ac */ /* 0x000ea20008000a00 */
[----:B0-----:R-:W-:-:S04]  /*0060*/  IMAD R5, R7, UR8, R6 ;  /* 0x0000000807057c24 */ /* 0x001fc8000f8e0206 */
[----:B-1----:R-:W-:-:S06]  /*0070*/  IMAD.WIDE.U32 R2, R5, 0x4, R2 ;  /* 0x0000000405027825 */ /* 0x002fcc00078e0002 */
[----:B--2---:R-:W2:Y:S01]  /*0080*/  LDG.E R2, desc[UR6][R2.64] ;  /* 0x0000000602027981 */ /* 0x004ea2000c1e1900 */
[----:B------:R-:W0:Y:S01]  /*0090*/  S2UR UR5, SR_CgaCtaId ;  /* 0x00000000000579c3 */ /* 0x000e220000008800 */
[----:B------:R-:W-:Y:S01]  /*00a0*/  UMOV UR4, 0x400 ;  /* 0x0000040000047882 */ /* 0x000fe20000000000 */
[----:B------:R-:W-:Y:S01]  /*00b0*/  UISETP.GE.U32.AND UP0, UPT, UR8, 0x2, UPT ;  /* 0x000000020800788c */ /* 0x000fe2000bf06070 */
[----:B------:R-:W-:Y:S01]  /*00c0*/  ISETP.NE.AND P0, PT, R6, RZ, PT ;  /* 0x000000ff0600720c */ /* 0x000fe20003f05270 */
[----:B0-----:R-:W-:-:S06]  /*00d0*/  ULEA UR4, UR5, UR4, 0x18 ;  /* 0x0000000405047291 */ /* 0x001fcc000f8ec0ff */
[----:B------:R-:W-:-:S05]  /*00e0*/  LEA R5, R6, UR4, 0x2 ;  /* 0x0000000406057c11 */ /* 0x000fca000f8e10ff */
[----:B--2---:R0:W-:Y:S01]  /*00f0*/  STS [R5], R2 ;  /* 0x0000000205007388 */ /* 0x0041e20000000800 */
[----:B------:R-:W-:Y:S05]  /*0100*/  BRA.U !UP0, `(.L_x_0) ;  /* 0x0000000108347547 */ /* 0x000fea000b800000 */
[----:B------:R-:W-:-:S07]  /*0110*/  HFMA2 R0, -RZ, RZ, 0, 5.9604644775390625e-08 ;  /* 0x00000001ff007431 */ /* 0x000fce00000001ff */
.L_x_1:
[----:B------:R-:W-:Y:S01]  /*0120*/  SHF.L.U32 R8, R0, 0x1, RZ ;  /* 0x0000000100087819 */ /* 0x000fe200000006ff */
[----:B------:R-:W-:Y:S04]  /*0130*/  BAR.SYNC.DEFER_BLOCKING 0x0 ;  /* 0x0000000000007b1d */ /* 0x000fe80000010000 */
[----:B0-----:R-:W-:-:S05]  /*0140*/  VIADD R2, R8, 0xffffffff ;  /* 0xffffffff08027836 */ /* 0x001fca0000000000 */
[----:B------:R-:W-:-:S13]  /*0150*/  LOP3.LUT P1, RZ, R2, R6, RZ, 0xc0, !PT ;  /* 0x0000000602ff7212 */ /* 0x000fda000782c0ff */
[----:B------:R-:W-:Y:S01]  /*0160*/  @!P1 LEA R2, R0, R5, 0x2 ;  /* 0x0000000500029211 */ /* 0x000fe200078e10ff */
[----:B------:R-:W-:Y:S01]  /*0170*/  IMAD.MOV.U32 R0, RZ, RZ, R8 ;  /* 0x000000ffff007224 */ /* 0x000fe200078e0008 */
[----:B------:R-:W-:Y:S04]  /*0180*/  @!P1 LDS R3, [R5] ;  /* 0x0000000005039984 */ /* 0x000fe80000000800 */
[----:B------:R-:W0:Y:S02]  /*0190*/  @!P1 LDS R2, [R2] ;  /* 0x0000000002029984 */ /* 0x000e240000000800 */
[----:B0-----:R-:W-:-:S05]  /*01a0*/  @!P1 FADD R4, R2, R3 ;  /* 0x0000000302049221 */ /* 0x001fca0000000000 */
[----:B------:R1:W-:Y:S01]  /*01b0*/  @!P1 STS [R5], R4 ;  /* 0x0000000405009388 */ /* 0x0003e20000000800 */
[----:B------:R-:W-:-:S13]  /*01c0*/  ISETP.GE.U32.AND P1, PT, R8, UR8, PT ;  /* 0x0000000808007c0c */ /* 0x000fda000bf26070 */
[----:B-1----:R-:W-:Y:S05]  /*01d0*/  @!P1 BRA `(.L_x_1) ;  /* 0xfffffffc00d09947 */ /* 0x002fea000383ffff */
.L_x_0:
[----:B------:R-:W-:Y:S05]  /*01e0*/  @P0 EXIT ;  /* 0x000000000000094d */ /* 0x000fea0003800000 */
[----:B------:R-:W1:Y:S01]  /*01f0*/  S2UR UR5, SR_CgaCtaId ;  /* 0x00000000000579c3 */ /* 0x000e620000008800 */
[----:B------:R-:W-:-:S07]  /*0200*/  UMOV UR4, 0x400 ;  /* 0x0000040000047882 */ /* 0x000fce0000000000 */
[----:B0-----:R-:W0:Y:S01]  /*0210*/  LDC.64 R2, c[0x0][0x388] ;  /* 0x0000e200ff027b82 */ /* 0x001e220000000a00 */
[----:B-1----:R-:W-:Y:S01]  /*0220*/  ULEA UR4, UR5, UR4, 0x18 ;  /* 0x0000000405047291 */ /* 0x002fe2000f8ec0ff */
[----:B0-----:R-:W-:-:S08]  /*0230*/  IMAD.WIDE.U32 R2, R7, 0x4, R2 ;  /* 0x0000000407027825 */ /* 0x001fd000078e0002 */
[----:B------:R-:W0:Y:S04]  /*0240*/  LDS R5, [UR4] ;  /* 0x00000004ff057984 */ /* 0x000e280008000800 */
[----:B0-----:R-:W-:Y:S01]  /*0250*/  STG.E desc[UR6][R2.64], R5 ;  /* 0x0000000502007986 */ /* 0x001fe2000c101906 */
[----:B------:R-:W-:Y:S05]  /*0260*/  EXIT ;  /* 0x000000000000794d */ /* 0x000fea0003800000 */
.L_x_2:
[----:B------:R-:W-:-:S00]  /*0270*/  BRA `(.L_x_2) ;  /* 0xfffffffc00fc7947 */ /* 0x000fc0000383ffff */
[----:B------:R-:W-:-:S00]  /*0280*/  NOP ;  /* 0x0000000000007918 */ /* 0x000fc00000000000 */
[----:B------:R-:W-:-:S00]  /*0290*/  NOP ;  /* 0x0000000000007918 */ /* 0x000fc00000000000 */
[----:B------:R-:W-:-:S00]  /*02a0*/  NOP ;  /* 0x0000000000007918 */ /* 0x000fc00000000000 */
[----:B------:R-:W-:-:S00]  /*02b0*/  NOP ;  /* 0x0000000000007918 */ /* 0x000fc00000000000 */
[----:B------:R-:W-:-:S00]  /*02c0*/  NOP ;  /* 0x0000000000007918 */ /* 0x000fc00000000000 */
[----:B------:R-:W-:-:S00]  /*02d0*/  NOP ;  /* 0x0000000000007918 */ /* 0x000fc00000000000 */
[----:B------:R-:W-:-:S00]  /*02e0*/  NOP ;  /* 0x0000000000007918 */ /* 0x000fc00000000000 */
[----:B------:R-:W-:-:S00]  /*02f0*/  NOP ;  /* 0x0000000000007918 */ /* 0x000fc00000000000 */
.L_x_3:


//--------------------- .nv.shared._Z9sumReducePfS_ --------------------------
	.section	.nv.shared._Z9sumReducePfS_,"aw",@nobits
	.sectionflags	@""
	.align	4
.nv.shared._Z9sumReducePfS_:
	.zero		2048


//--------------------- .nv.shared.reserved.0     --------------------------
	.section	.nv.shared.reserved.0,"aw",@nobits
	.weak		__nv_reservedSMEM_offset_0_alias
	.size		__nv_reservedSMEM_offset_0_alias, 0, 64
	.other		__nv_reservedSMEM_offset_0_alias,@"STO_CUDA_RESERVED_SHARED STV_DEFAULT"
__nv_reservedSMEM_offset_0_alias:
	.zero		0
	.zero		64


//--------------------- .nv.constant0._Z9sumReducePfS_ --------------------------
	.section	.nv.constant0._Z9sumReducePfS_,"a",@progbits
	.sectionflags	@""
	.align	4
.nv.constant0._Z9sumReducePfS_:
	.zero		912


//--------------------- SYMBOLS --------------------------

	.type		.nv.reservedSmem.offset0,@object
	.size		.nv.reservedSmem.offset0,0x4
	.type		.nv.reservedSmem.cap,@object
	.size		.nv.reservedSmem.cap,0x4
